//
// Generated by NVIDIA NVVM Compiler
//
// Compiler Build ID: CL-36424714
// Cuda compilation tools, release 13.0, V13.0.88
// Based on NVVM 20.0.0
//

.version 9.0
.target sm_100
.address_size 64

	// .globl	_Z9_k_conv1dPiS_S_i
// _ZZ9_k_conv1dPiS_S_iE6mask_s has been demoted
// _ZZ9_k_conv1dPiS_S_iE3N_s has been demoted

.visible .entry _Z9_k_conv1dPiS_S_i(
	.param .u64 .ptr .align 1 _Z9_k_conv1dPiS_S_i_param_0,
	.param .u64 .ptr .align 1 _Z9_k_conv1dPiS_S_i_param_1,
	.param .u64 .ptr .align 1 _Z9_k_conv1dPiS_S_i_param_2,
	.param .u32 _Z9_k_conv1dPiS_S_i_param_3
)
{
	.reg .pred 	%p<9>;
	.reg .b32 	%r<55>;
	.reg .b64 	%rd<13>;
	// demoted variable
	.shared .align 4 .b8 _ZZ9_k_conv1dPiS_S_iE6mask_s[404];
	// demoted variable
	.shared .align 4 .b8 _ZZ9_k_conv1dPiS_S_iE3N_s[2448];
	ld.param.u64 	%rd2, [_Z9_k_conv1dPiS_S_i_param_0];
	ld.param.u64 	%rd3, [_Z9_k_conv1dPiS_S_i_param_1];
	ld.param.u64 	%rd4, [_Z9_k_conv1dPiS_S_i_param_2];
	ld.param.u32 	%r21, [_Z9_k_conv1dPiS_S_i_param_3];
	mov.u32 	%r22, %ctaid.x;
	shl.b32 	%r23, %r22, 9;
	mov.u32 	%r1, %tid.x;
	add.s32 	%r2, %r23, %r1;
	setp.gt.u32 	%p1, %r1, 611;
	@%p1 bra 	$L__BB0_6;
	add.s32 	%r51, %r1, -50;
	shl.b32 	%r24, %r1, 2;
	mov.u32 	%r25, _ZZ9_k_conv1dPiS_S_iE3N_s;
	add.s32 	%r50, %r25, %r24;
	cvta.to.global.u64 	%rd1, %rd2;
	mov.u32 	%r49, %r2;
$L__BB0_2:
	add.s32 	%r8, %r49, -50;
	setp.lt.s32 	%p2, %r8, 0;
	setp.ge.s32 	%p3, %r8, %r21;
	or.pred  	%p4, %p2, %p3;
	@%p4 bra 	$L__BB0_4;
	mul.wide.u32 	%rd5, %r8, 4;
	add.s64 	%rd6, %rd1, %rd5;
	ld.global.u32 	%r27, [%rd6];
	st.shared.u32 	[%r50], %r27;
	bra.uni 	$L__BB0_5;
$L__BB0_4:
	mov.b32 	%r26, 0;
	st.shared.u32 	[%r50], %r26;
$L__BB0_5:
	add.s32 	%r9, %r51, 512;
	add.s32 	%r28, %r51, 50;
	add.s32 	%r50, %r50, 2048;
	add.s32 	%r49, %r49, 512;
	setp.lt.u32 	%p5, %r28, 100;
	mov.u32 	%r51, %r9;
	@%p5 bra 	$L__BB0_2;
$L__BB0_6:
	setp.lt.u32 	%p6, %r1, 101;
	@%p6 bra 	$L__BB0_7;
	bra.uni 	$L__BB0_8;
$L__BB0_7:
	cvta.to.global.u64 	%rd7, %rd3;
	mul.wide.u32 	%rd8, %r1, 4;
	add.s64 	%rd9, %rd7, %rd8;
	ld.global.u32 	%r29, [%rd9];
	shl.b32 	%r30, %r1, 2;
	mov.u32 	%r31, _ZZ9_k_conv1dPiS_S_iE6mask_s;
	add.s32 	%r32, %r31, %r30;
	st.shared.u32 	[%r32], %r29;
$L__BB0_8:
	bar.sync 	0;
	setp.ge.s32 	%p7, %r2, %r21;
	@%p7 bra 	$L__BB0_13;
	shl.b32 	%r36, %r1, 2;
	mov.u32 	%r37, _ZZ9_k_conv1dPiS_S_iE3N_s;
	add.s32 	%r12, %r37, %r36;
	mov.u32 	%r38, _ZZ9_k_conv1dPiS_S_iE6mask_s;
	add.s32 	%r52, %r38, 8;
	mov.b32 	%r54, 0;
	mov.b32 	%r53, 8;
$L__BB0_10:
	add.s32 	%r16, %r12, %r53;
	ld.shared.u32 	%r39, [%r16+-8];
	ld.shared.u32 	%r40, [%r52+-8];
	mad.lo.s32 	%r17, %r40, %r39, %r54;
	setp.eq.s32 	%p8, %r53, 408;
	@%p8 bra 	$L__BB0_12;
	ld.shared.u32 	%r41, [%r16+-4];
	ld.shared.u32 	%r42, [%r52+-4];
	mad.lo.s32 	%r43, %r42, %r41, %r17;
	ld.shared.u32 	%r44, [%r16];
	ld.shared.u32 	%r45, [%r52];
	mad.lo.s32 	%r46, %r45, %r44, %r43;
	ld.shared.u32 	%r47, [%r16+4];
	ld.shared.u32 	%r48, [%r52+4];
	mad.lo.s32 	%r54, %r48, %r47, %r46;
	add.s32 	%r53, %r53, 16;
	add.s32 	%r52, %r52, 16;
	bra.uni 	$L__BB0_10;
$L__BB0_12:
	cvta.to.global.u64 	%rd10, %rd4;
	mul.wide.s32 	%rd11, %r2, 4;
	add.s64 	%rd12, %rd10, %rd11;
	st.global.u32 	[%rd12], %r17;
$L__BB0_13:
	ret;

}


// ===== COMPILED SASS (sm_100) =====

	.target	sm_100

	.elftype	@"ET_EXEC"


//--------------------- .note.nv.tkinfo           --------------------------
	.section	.note.nv.tkinfo,"",@"SHT_NOTE"
	.sectionflags	@"SHF_NOTE_NV_TKINFO"
	.tkinfo
        /*0018*/ 	.word	0x00000002
        /*0030*/ 	.string	""
        /*0030*/ 	.string	"ptxas"
        /*0030*/ 	.string	"Cuda compilation tools, release 13.0, V13.0.88"
        /*0030*/ 	.string	"Build cuda_13.0.r13.0/compiler.36424714_0"
        /*0030*/ 	.string	"-arch sm_100 -m 64 "



//--------------------- .note.nv.cuinfo           --------------------------
	.section	.note.nv.cuinfo,"",@"SHT_NOTE"
	.sectionflags	@"SHF_NOTE_NV_CUINFO"
        /*0018*/ 	.short	0x0002
        /*001a*/ 	.short	0x0064
        /*001c*/ 	.short	0x0082
	.zero		2


//--------------------- .nv.info                  --------------------------
	.section	.nv.info,"",@"SHT_CUDA_INFO"
	.align	4


	//----- nvinfo : EIATTR_REGCOUNT
	.align		4
        /*0000*/ 	.byte	0x04, 0x2f
        /*0002*/ 	.short	(.L_1 - .L_0)
	.align		4
.L_0:
        /*0004*/ 	.word	index@(_Z9_k_conv1dPiS_S_i)
        /*0008*/ 	.word	0x0000001d


	//----- nvinfo : EIATTR_FRAME_SIZE
	.align		4
.L_1:
        /*000c*/ 	.byte	0x04, 0x11
        /*000e*/ 	.short	(.L_3 - .L_2)
	.align		4
.L_2:
        /*0010*/ 	.word	index@(_Z9_k_conv1dPiS_S_i)
        /*0014*/ 	.word	0x00000000


	//----- nvinfo : EIATTR_MIN_STACK_SIZE
	.align		4
.L_3:
        /*0018*/ 	.byte	0x04, 0x12
        /*001a*/ 	.short	(.L_5 - .L_4)
	.align		4
.L_4:
        /*001c*/ 	.word	index@(_Z9_k_conv1dPiS_S_i)
        /*0020*/ 	.word	0x00000000
.L_5:


//--------------------- .nv.compat                --------------------------
	.section	.nv.compat,"",@"SHT_CUDA_COMPAT_INFO"
	.align	4
        /*0000*/ 	.byte	0x02, 0x09, 0x00, 0x00, 0x02, 0x02, 0x01, 0x00, 0x02, 0x05, 0x05, 0x00, 0x03, 0x07, 0x01, 0x01
        /*0010*/ 	.byte	0x02, 0x03, 0x00, 0x00, 0x02, 0x06, 0x01, 0x00, 0x04, 0x0b, 0x08, 0x00, 0x09, 0x00, 0x00, 0x00
        /*0020*/ 	.byte	0x00, 0x00, 0x00, 0x00


//--------------------- .nv.info._Z9_k_conv1dPiS_S_i --------------------------
	.section	.nv.info._Z9_k_conv1dPiS_S_i,"",@"SHT_CUDA_INFO"
	.sectionflags	@""
	.align	4


	//----- nvinfo : EIATTR_CUDA_API_VERSION
	.align		4
        /*0000*/ 	.byte	0x04, 0x37
        /*0002*/ 	.short	(.L_7 - .L_6)
.L_6:
        /*0004*/ 	.word	0x00000082


	//----- nvinfo : EIATTR_KPARAM_INFO
	.align		4
.L_7:
        /*0008*/ 	.byte	0x04, 0x17
        /*000a*/ 	.short	(.L_9 - .L_8)
.L_8:
        /*000c*/ 	.word	0x00000000
        /*0010*/ 	.short	0x0003
        /*0012*/ 	.short	0x0018
        /*0014*/ 	.byte	0x00, 0xf0, 0x11, 0x00


	//----- nvinfo : EIATTR_KPARAM_INFO
	.align		4
.L_9:
        /*0018*/ 	.byte	0x04, 0x17
        /*001a*/ 	.short	(.L_11 - .L_10)
.L_10:
        /*001c*/ 	.word	0x00000000
        /*0020*/ 	.short	0x0002
        /*0022*/ 	.short	0x0010
        /*0024*/ 	.byte	0x00, 0xf5, 0x21, 0x00


	//----- nvinfo : EIATTR_KPARAM_INFO
	.align		4
.L_11:
        /*0028*/ 	.byte	0x04, 0x17
        /*002a*/ 	.short	(.L_13 - .L_12)
.L_12:
        /*002c*/ 	.word	0x00000000
        /*0030*/ 	.short	0x0001
        /*0032*/ 	.short	0x0008
        /*0034*/ 	.byte	0x00, 0xf5, 0x21, 0x00


	//----- nvinfo : EIATTR_KPARAM_INFO
	.align		4
.L_13:
        /*0038*/ 	.byte	0x04, 0x17
        /*003a*/ 	.short	(.L_15 - .L_14)
.L_14:
        /*003c*/ 	.word	0x00000000
        /*0040*/ 	.short	0x0000
        /*0042*/ 	.short	0x0000
        /*0044*/ 	.byte	0x00, 0xf5, 0x21, 0x00


	//----- nvinfo : EIATTR_SPARSE_MMA_MASK
	.align		4
.L_15:
        /*0048*/ 	.byte	0x03, 0x50
        /*004a*/ 	.short	0x0000


	//----- nvinfo : EIATTR_MAXREG_COUNT
	.align		4
        /*004c*/ 	.byte	0x03, 0x1b
        /*004e*/ 	.short	0x00ff


	//----- nvinfo : EIATTR_NUM_BARRIERS
	.align		4
        /*0050*/ 	.byte	0x02, 0x4c
        /*0052*/ 	.byte	0x01
	.zero		1


	//----- nvinfo : EIATTR_MERCURY_ISA_VERSION
	.align		4
        /*0054*/ 	.byte	0x03, 0x5f
        /*0056*/ 	.short	0x0101


	//----- nvinfo : EIATTR_VRC_CTA_INIT_COUNT
	.align		4
        /*0058*/ 	.byte	0x02, 0x4a
	.zero		1
	.zero		1


	//----- nvinfo : EIATTR_EXIT_INSTR_OFFSETS
	.align		4
        /*005c*/ 	.byte	0x04, 0x1c
        /*005e*/ 	.short	(.L_17 - .L_16)


	//   ....[0]....
.L_16:
        /*0060*/ 	.word	0x000002e0


	//   ....[1]....
        /*0064*/ 	.word	0x000011c0


	//----- nvinfo : EIATTR_CRS_STACK_SIZE
	.align		4
.L_17:
        /*0068*/ 	.byte	0x04, 0x1e
        /*006a*/ 	.short	(.L_19 - .L_18)
.L_18:
        /*006c*/ 	.word	0x00000000


	//----- nvinfo : EIATTR_CBANK_PARAM_SIZE
	.align		4
.L_19:
        /*0070*/ 	.byte	0x03, 0x19
        /*0072*/ 	.short	0x001c


	//----- nvinfo : EIATTR_PARAM_CBANK
	.align		4
        /*0074*/ 	.byte	0x04, 0x0a
        /*0076*/ 	.short	(.L_21 - .L_20)
	.align		4
.L_20:
        /*0078*/ 	.word	index@(.nv.constant0._Z9_k_conv1dPiS_S_i)
        /*007c*/ 	.short	0x0380
        /*007e*/ 	.short	0x001c


	//----- nvinfo : EIATTR_SW_WAR
	.align		4
.L_21:
        /*0080*/ 	.byte	0x04, 0x36
        /*0082*/ 	.short	(.L_23 - .L_22)
.L_22:
        /*0084*/ 	.word	0x00000008
.L_23:


//--------------------- .nv.callgraph             --------------------------
	.section	.nv.callgraph,"",@"SHT_CUDA_CALLGRAPH"
	.align	4
	.sectionentsize	8
	.align		4
        /*0000*/ 	.word	0x00000000
	.align		4
        /*0004*/ 	.word	0xffffffff
	.align		4
        /*0008*/ 	.word	0x00000000
	.align		4
        /*000c*/ 	.word	0xfffffffe
	.align		4
        /*0010*/ 	.word	0x00000000
	.align		4
        /*0014*/ 	.word	0xfffffffd
	.align		4
        /*0018*/ 	.word	0x00000000
	.align		4
        /*001c*/ 	.word	0xfffffffc


//--------------------- .text._Z9_k_conv1dPiS_S_i --------------------------
	.section	.text._Z9_k_conv1dPiS_S_i,"ax",@progbits
	.align	128
        .global         _Z9_k_conv1dPiS_S_i
        .type           _Z9_k_conv1dPiS_S_i,@function
        .size           _Z9_k_conv1dPiS_S_i,(.L_x_6 - _Z9_k_conv1dPiS_S_i)
        .other          _Z9_k_conv1dPiS_S_i,@"STO_CUDA_ENTRY STV_DEFAULT"
_Z9_k_conv1dPiS_S_i:
.text._Z9_k_conv1dPiS_S_i:
[----:B------:R-:W-:Y:S01]  /*0000*/  LDC R1, c[0x0][0x37c] ;  /* 0x0000df00ff017b82 */ /* 0x000fe20000000800 */
[----:B------:R-:W0:Y:S01]  /*0010*/  S2R R9, SR_TID.X ;  /* 0x0000000000097919 */ /* 0x000e220000002100 */
[----:B------:R-:W1:Y:S01]  /*0020*/  LDCU.64 UR8, c[0x0][0x358] ;  /* 0x00006b00ff0877ac */ /* 0x000e620008000a00 */
[----:B------:R-:W-:Y:S01]  /*0030*/  BSSY.RECONVERGENT B0, `(.L_x_0) ;  /* 0x000001c000007945 */ /* 0x000fe20003800200 */
[----:B------:R-:W2:Y:S01]  /*0040*/  S2R R2, SR_CTAID.X ;  /* 0x0000000000027919 */ /* 0x000ea20000002500 */
[----:B------:R-:W3:Y:S01]  /*0050*/  LDCU UR6, c[0x0][0x398] ;  /* 0x00007300ff0677ac */ /* 0x000ee20008000800 */
[C---:B0-----:R-:W-:Y:S02]  /*0060*/  ISETP.GT.U32.AND P0, PT, R9.reuse, 0x263, PT ;  /* 0x000002630900780c */ /* 0x041fe40003f04070 */
[----:B------:R-:W-:Y:S02]  /*0070*/  ISETP.GE.U32.AND P1, PT, R9, 0x65, PT ;  /* 0x000000650900780c */ /* 0x000fe40003f26070 */
[----:B--2---:R-:W-:-:S09]  /*0080*/  LEA R2, R2, R9, 0x9 ;  /* 0x0000000902027211 */ /* 0x004fd200078e48ff */
[----:B-1-3--:R-:W-:Y:S05]  /*0090*/  @P0 BRA `(.L_x_1) ;  /* 0x0000000000540947 */ /* 0x00afea0003800000 */
[----:B------:R-:W0:Y:S01]  /*00a0*/  S2UR UR5, SR_CgaCtaId ;  /* 0x00000000000579c3 */ /* 0x000e220000008800 */
[----:B------:R-:W-:Y:S01]  /*00b0*/  UMOV UR4, 0x400 ;  /* 0x0000040000047882 */ /* 0x000fe20000000000 */
[----:B------:R-:W-:Y:S01]  /*00c0*/  IADD3 R0, PT, PT, R9, -0x32, RZ ;  /* 0xffffffce09007810 */ /* 0x000fe20007ffe0ff */
[----:B------:R-:W-:Y:S01]  /*00d0*/  UIADD3 UR4, UPT, UPT, UR4, 0x194, URZ ;  /* 0x0000019404047890 */ /* 0x000fe2000fffe0ff */
[----:B------:R-:W-:-:S03]  /*00e0*/  MOV R6, R2 ;  /* 0x0000000200067202 */ /* 0x000fc60000000f00 */
[----:B0-----:R-:W-:-:S06]  /*00f0*/  ULEA UR4, UR5, UR4, 0x18 ;  /* 0x0000000405047291 */ /* 0x001fcc000f8ec0ff */
[----:B------:R-:W-:-:S07]  /*0100*/  LEA R3, R9, UR4, 0x2 ;  /* 0x0000000409037c11 */ /* 0x000fce000f8e10ff */
.L_x_2:
[----:B------:R-:W-:-:S04]  /*0110*/  IADD3 R7, PT, PT, R6, -0x32, RZ ;  /* 0xffffffce06077810 */ /* 0x000fc80007ffe0ff */
[----:B------:R-:W-:-:S04]  /*0120*/  ISETP.GE.AND P0, PT, R7, UR6, PT ;  /* 0x0000000607007c0c */ /* 0x000fc8000bf06270 */
[----:B------:R-:W-:-:S13]  /*0130*/  ISETP.LT.OR P0, PT, R7, RZ, P0 ;  /* 0x000000ff0700720c */ /* 0x000fda0000701670 */
[----:B------:R-:W0:Y:S02]  /*0140*/  @!P0 LDC.64 R4, c[0x0][0x380] ;  /* 0x0000e000ff048b82 */ /* 0x000e240000000a00 */
[----:B0-----:R-:W-:-:S06]  /*0150*/  @!P0 IMAD.WIDE.U32 R4, R7, 0x4, R4 ;  /* 0x0000000407048825 */ /* 0x001fcc00078e0004 */
[----:B------:R-:W2:Y:S01]  /*0160*/  @!P0 LDG.E R4, desc[UR8][R4.64] ;  /* 0x0000000804048981 */ /* 0x000ea2000c1e1900 */
[C---:B------:R-:W-:Y:S02]  /*0170*/  IADD3 R7, PT, PT, R0.reuse, 0x32, RZ ;  /* 0x0000003200077810 */ /* 0x040fe40007ffe0ff */
[----:B------:R-:W-:Y:S02]  /*0180*/  IADD3 R0, PT, PT, R0, 0x200, RZ ;  /* 0x0000020000007810 */ /* 0x000fe40007ffe0ff */
[----:B------:R-:W-:Y:S01]  /*0190*/  IADD3 R6, PT, PT, R6, 0x200, RZ ;  /* 0x0000020006067810 */ /* 0x000fe20007ffe0ff */
[----:B--2---:R-:W-:Y:S04]  /*01a0*/  @!P0 STS [R3], R4 ;  /* 0x0000000403008388 */ /* 0x004fe80000000800 */
[----:B------:R0:W-:Y:S01]  /*01b0*/  @P0 STS [R3], RZ ;  /* 0x000000ff03000388 */ /* 0x0001e20000000800 */
[----:B------:R-:W-:-:S02]  /*01c0*/  ISETP.GE.U32.AND P0, PT, R7, 0x64, PT ;  /* 0x000000640700780c */ /* 0x000fc40003f06070 */
[----:B0-----:R-:W-:-:S11]  /*01d0*/  IADD3 R3, PT, PT, R3, 0x800, RZ ;  /* 0x0000080003037810 */ /* 0x001fd60007ffe0ff */
[----:B------:R-:W-:Y:S05]  /*01e0*/  @!P0 BRA `(.L_x_2) ;  /* 0xfffffffc00c88947 */ /* 0x000fea000383ffff */
.L_x_1:
[----:B------:R-:W-:Y:S05]  /*01f0*/  BSYNC.RECONVERGENT B0 ;  /* 0x0000000000007941 */ /* 0x000fea0003800200 */
.L_x_0:
[----:B------:R-:W-:Y:S04]  /*0200*/  BSSY.RECONVERGENT B0, `(.L_x_3) ;  /* 0x000000a000007945 */ /* 0x000fe80003800200 */
[----:B------:R-:W-:Y:S05]  /*0210*/  @P1 BRA `(.L_x_4) ;  /* 0x0000000000201947 */ /* 0x000fea0003800000 */
[----:B------:R-:W0:Y:S02]  /*0220*/  LDC.64 R4, c[0x0][0x388] ;  /* 0x0000e200ff047b82 */ /* 0x000e240000000a00 */
[----:B0-----:R-:W-:-:S06]  /*0230*/  IMAD.WIDE.U32 R4, R9, 0x4, R4 ;  /* 0x0000000409047825 */ /* 0x001fcc00078e0004 */
[----:B------:R-:W2:Y:S01]  /*0240*/  LDG.E R4, desc[UR8][R4.64] ;  /* 0x0000000804047981 */ /* 0x000ea2000c1e1900 */
[----:B------:R-:W0:Y:S01]  /*0250*/  S2UR UR5, SR_CgaCtaId ;  /* 0x00000000000579c3 */ /* 0x000e220000008800 */
[----:B------:R-:W-:Y:S02]  /*0260*/  UMOV UR4, 0x400 ;  /* 0x0000040000047882 */ /* 0x000fe40000000000 */
[----:B0-----:R-:W-:-:S06]  /*0270*/  ULEA UR4, UR5, UR4, 0x18 ;  /* 0x0000000405047291 */ /* 0x001fcc000f8ec0ff */
[----:B------:R-:W-:-:S05]  /*0280*/  LEA R3, R9, UR4, 0x2 ;  /* 0x0000000409037c11 */ /* 0x000fca000f8e10ff */
[----:B--2---:R0:W-:Y:S02]  /*0290*/  STS [R3], R4 ;  /* 0x0000000403007388 */ /* 0x0041e40000000800 */
.L_x_4:
[----:B------:R-:W-:Y:S05]  /*02a0*/  BSYNC.RECONVERGENT B0 ;  /* 0x0000000000007941 */ /* 0x000fea0003800200 */
.L_x_3:
[----:B------:R-:W1:Y:S01]  /*02b0*/  LDCU UR4, c[0x0][0x398] ;  /* 0x00007300ff0477ac */ /* 0x000e620008000800 */
[----:B------:R-:W-:Y:S01]  /*02c0*/  BAR.SYNC.DEFER_BLOCKING 0x0 ;  /* 0x0000000000007b1d */ /* 0x000fe20000010000 */
[----:B-1----:R-:W-:-:S13]  /*02d0*/  ISETP.GE.AND P0, PT, R2, UR4, PT ;  /* 0x0000000402007c0c */ /* 0x002fda000bf06270 */
[----:B------:R-:W-:Y:S05]  /*02e0*/  @P0 EXIT ;  /* 0x000000000000094d */ /* 0x000fea0003800000 */
[----:B------:R-:W1:Y:S01]  /*02f0*/  S2UR UR6, SR_CgaCtaId ;  /* 0x00000000000679c3 */ /* 0x000e620000008800 */
[----:B------:R-:W-:Y:S02]  /*0300*/  UMOV UR4, 0x400 ;  /* 0x0000040000047882 */ /* 0x000fe40000000000 */
[----:B------:R-:W-:-:S04]  /*0310*/  UIADD3 UR5, UPT, UPT, UR4, 0x194, URZ ;  /* 0x0000019404057890 */ /* 0x000fc8000fffe0ff */
[----:B-1----:R-:W-:Y:S02]  /*0320*/  ULEA UR5, UR6, UR5, 0x18 ;  /* 0x0000000506057291 */ /* 0x002fe4000f8ec0ff */
[----:B------:R-:W-:-:S04]  /*0330*/  ULEA UR4, UR6, UR4, 0x18 ;  /* 0x0000000406047291 */ /* 0x000fc8000f8ec0ff */
[----:B------:R-:W-:-:S05]  /*0340*/  LEA R0, R9, UR5, 0x2 ;  /* 0x0000000509007c11 */ /* 0x000fca000f8e10ff */
[----:B------:R-:W-:Y:S04]  /*0350*/  LDS.128 R8, [UR4] ;  /* 0x00000004ff087984 */ /* 0x000fe80008000c00 */
[----:B------:R-:W1:Y:S04]  /*0360*/  LDS R17, [R0] ;  /* 0x0000000000117984 */ /* 0x000e680000000800 */
[----:B------:R-:W2:Y:S04]  /*0370*/  LDS R20, [R0+0x4] ;  /* 0x0000040000147984 */ /* 0x000ea80000000800 */
[----:B------:R-:W3:Y:S04]  /*0380*/  LDS R21, [R0+0x8] ;  /* 0x0000080000157984 */ /* 0x000ee80000000800 */
[----:B------:R-:W4:Y:S04]  /*0390*/  LDS R25, [R0+0xc] ;  /* 0x00000c0000197984 */ /* 0x000f280000000800 */
[----:B------:R-:W-:Y:S04]  /*03a0*/  LDS.128 R12, [UR4+0x10] ;  /* 0x00001004ff0c7984 */ /* 0x000fe80008000c00 */
[----:B0-----:R-:W0:Y:S04]  /*03b0*/  LDS R3, [R0+0x10] ;  /* 0x0000100000037984 */ /* 0x001e280000000800 */
[----:B------:R-:W5:Y:S04]  /*03c0*/  LDS R18, [R0+0x14] ;  /* 0x0000140000127984 */ /* 0x000f680000000800 */
[----:B------:R-:W5:Y:S04]  /*03d0*/  LDS R19, [R0+0x18] ;  /* 0x0000180000137984 */ /* 0x000f680000000800 */
[----:B------:R-:W5:Y:S04]  /*03e0*/  LDS R16, [R0+0x1c] ;  /* 0x00001c0000107984 */ /* 0x000f680000000800 */
[----:B------:R-:W-:Y:S04]  /*03f0*/  LDS.128 R4, [UR4+0x20] ;  /* 0x00002004ff047984 */ /* 0x000fe80008000c00 */
[----:B------:R-:W5:Y:S01]  /*0400*/  LDS R23, [R0+0x20] ;  /* 0x0000200000177984 */ /* 0x000f620000000800 */
[----:B-1----:R-:W-:-:S03]  /*0410*/  IMAD R8, R17, R8, RZ ;  /* 0x0000000811087224 */ /* 0x002fc600078e02ff */
[----:B------:R-:W1:Y:S01]  /*0420*/  LDS R24, [R0+0x24] ;  /* 0x0000240000187984 */ /* 0x000e620000000800 */
[----:B--2---:R-:W-:-:S03]  /*0430*/  IMAD R9, R20, R9, R8 ;  /* 0x0000000914097224 */ /* 0x004fc600078e0208 */
[----:B------:R-:W2:Y:S01]  /*0440*/  LDS R17, [R0+0x28] ;  /* 0x0000280000117984 */ /* 0x000ea20000000800 */
[----:B---3--:R-:W-:-:S03]  /*0450*/  IMAD R10, R21, R10, R9 ;  /* 0x0000000a150a7224 */ /* 0x008fc600078e0209 */
[----:B------:R-:W3:Y:S01]  /*0460*/  LDS R22, [R0+0x2c] ;  /* 0x00002c0000167984 */ /* 0x000ee20000000800 */
[----:B----4-:R-:W-:-:S03]  /*0470*/  IMAD R25, R25, R11, R10 ;  /* 0x0000000b19197224 */ /* 0x010fc600078e020a */
[----:B------:R-:W-:Y:S04]  /*0480*/  LDS.128 R8, [UR4+0x30] ;  /* 0x00003004ff087984 */ /* 0x000fe80008000c00 */
[----:B------:R-:W4:Y:S01]  /*0490*/  LDS R21, [R0+0x30] ;  /* 0x0000300000157984 */ /* 0x000f220000000800 */
[----:B0-----:R-:W-:-:S03]  /*04a0*/  IMAD R12, R3, R12, R25 ;  /* 0x0000000c030c7224 */ /* 0x001fc600078e0219 */
[----:B------:R-:W0:Y:S01]  /*04b0*/  LDS R20, [R0+0x34] ;  /* 0x0000340000147984 */ /* 0x000e220000000800 */
[----:B-----5:R-:W-:-:S03]  /*04c0*/  IMAD R12, R18, R13, R12 ;  /* 0x0000000d120c7224 */ /* 0x020fc600078e020c */
[----:B------:R-:W5:Y:S01]  /*04d0*/  LDS R3, [R0+0x38] ;  /* 0x0000380000037984 */ /* 0x000f620000000800 */
[----:B------:R-:W-:-:S03]  /*04e0*/  IMAD R12, R19, R14, R12 ;  /* 0x0000000e130c7224 */ /* 0x000fc600078e020c */
[----:B------:R-:W5:Y:S01]  /*04f0*/  LDS R18, [R0+0x3c] ;  /* 0x00003c0000127984 */ /* 0x000f620000000800 */
[----:B------:R-:W-:-:S03]  /*0500*/  IMAD R16, R16, R15, R12 ;  /* 0x0000000f10107224 */ /* 0x000fc600078e020c */
[----:B------:R-:W-:Y:S04]  /*0510*/  LDS.128 R12, [UR4+0x40] ;  /* 0x00004004ff0c7984 */ /* 0x000fe80008000c00 */
[----:B------:R-:W5:Y:S01]  /*0520*/  LDS R19, [R0+0x40] ;  /* 0x0000400000137984 */ /* 0x000f620000000800 */
[----:B------:R-:W-:-:S03]  /*0530*/  IMAD R4, R23, R4, R16 ;  /* 0x0000000417047224 */ /* 0x000fc600078e0210 */
[----:B------:R-:W5:Y:S01]  /*0540*/  LDS R16, [R0+0x44] ;  /* 0x0000440000107984 */ /* 0x000f620000000800 */
[----:B-1----:R-:W-:-:S03]  /*0550*/  IMAD R4, R24, R5, R4 ;  /* 0x0000000518047224 */ /* 0x002fc600078e0204 */
[----:B------:R-:W1:Y:S01]  /*0560*/  LDS R23, [R0+0x48] ;  /* 0x0000480000177984 */ /* 0x000e620000000800 */
[----:B--2---:R-:W-:-:S03]  /*0570*/  IMAD R4, R17, R6, R4 ;  /* 0x0000000611047224 */ /* 0x004fc600078e0204 */
[----:B------:R-:W2:Y:S01]  /*0580*/  LDS R26, [R0+0x4c] ;  /* 0x00004c00001a7984 */ /* 0x000ea20000000800 */
[----:B---3--:R-:W-:-:S03]  /*0590*/  IMAD R22, R22, R7, R4 ;  /* 0x0000000716167224 */ /* 0x008fc600078e0204 */
[----:B------:R-:W-:Y:S04]  /*05a0*/  LDS.128 R4, [UR4+0x50] ;  /* 0x00005004ff047984 */ /* 0x000fe80008000c00 */
[----:B------:R-:W3:Y:S01]  /*05b0*/  LDS R17, [R0+0x50] ;  /* 0x0000500000117984 */ /* 0x000ee20000000800 */
[----:B----4-:R-:W-:-:S03]  /*05c0*/  IMAD R8, R21, R8, R22 ;  /* 0x0000000815087224 */ /* 0x010fc600078e0216 */
[----:B------:R-:W4:Y:S01]  /*05d0*/  LDS R24, [R0+0x54] ;  /* 0x0000540000187984 */ /* 0x000f220000000800 */
[----:B0-----:R-:W-:-:S03]  /*05e0*/  IMAD R8, R20, R9, R8 ;  /* 0x0000000914087224 */ /* 0x001fc600078e0208 */
[----:B------:R-:W0:Y:S01]  /*05f0*/  LDS R21, [R0+0x58] ;  /* 0x0000580000157984 */ /* 0x000e220000000800 */
[----:B-----5:R-:W-:-:S03]  /*0600*/  IMAD R3, R3, R10, R8 ;  /* 0x0000000a03037224 */ /* 0x020fc600078e0208 */
[----:B------:R-:W5:Y:S01]  /*0610*/  LDS R22, [R0+0x5c] ;  /* 0x00005c0000167984 */ /* 0x000f620000000800 */
[----:B------:R-:W-:-:S03]  /*0620*/  IMAD R18, R18, R11, R3 ;  /* 0x0000000b12127224 */ /* 0x000fc600078e0203 */
[----:B------:R-:W-:Y:S04]  /*0630*/  LDS.128 R8, [UR4+0x60] ;  /* 0x00006004ff087984 */ /* 0x000fe80008000c00 */
[----:B------:R-:W5:Y:S01]  /*0640*/  LDS R3, [R0+0x60] ;  /* 0x0000600000037984 */ /* 0x000f620000000800 */
[----:B------:R-:W-:-:S03]  /*0650*/  IMAD R12, R19, R12, R18 ;  /* 0x0000000c130c7224 */ /* 0x000fc600078e0212 */
[----:B------:R-:W5:Y:S01]  /*0660*/  LDS R20, [R0+0x64] ;  /* 0x0000640000147984 */ /* 0x000f620000000800 */
[----:B------:R-:W-:-:S03]  /*0670*/  IMAD R12, R16, R13, R12 ;  /* 0x0000000d100c7224 */ /* 0x000fc600078e020c */
[----:B------:R-:W5:Y:S01]  /*0680*/  LDS R19, [R0+0x68] ;  /* 0x0000680000137984 */ /* 0x000f620000000800 */
[----:B-1----:R-:W-:-:S03]  /*0690*/  IMAD R12, R23, R14, R12 ;  /* 0x0000000e170c7224 */ /* 0x002fc600078e020c */
[----:B------:R-:W1:Y:S01]  /*06a0*/  LDS R18, [R0+0x6c] ;  /* 0x00006c0000127984 */ /* 0x000e620000000800 */
[----:B--2---:R-:W-:-:S03]  /*06b0*/  IMAD R26, R26, R15, R12 ;  /* 0x0000000f1a1a7224 */ /* 0x004fc600078e020c */
[----:B------:R-:W-:Y:S04]  /*06c0*/  LDS.128 R12, [UR4+0x70] ;  /* 0x00007004ff0c7984 */ /* 0x000fe80008000c00 */
[----:B------:R-:W2:Y:S01]  /*06d0*/  LDS R23, [R0+0x70] ;  /* 0x0000700000177984 */ /* 0x000ea20000000800 */
[----:B---3--:R-:W-:-:S03]  /*06e0*/  IMAD R4, R17, R4, R26 ;  /* 0x0000000411047224 */ /* 0x008fc600078e021a */
[----:B------:R-:W3:Y:S01]  /*06f0*/  LDS R16, [R0+0x74] ;  /* 0x0000740000107984 */ /* 0x000ee20000000800 */
[----:B----4-:R-:W-:-:S03]  /*0700*/  IMAD R4, R24, R5, R4 ;  /* 0x0000000518047224 */ /* 0x010fc600078e0204 */
[----:B------:R-:W4:Y:S01]  /*0710*/  LDS R17, [R0+0x78] ;  /* 0x0000780000117984 */ /* 0x000f220000000800 */
[----:B0-----:R-:W-:-:S03]  /*0720*/  IMAD R4, R21, R6, R4 ;  /* 0x0000000615047224 */ /* 0x001fc600078e0204 */
[----:B------:R-:W0:Y:S01]  /*0730*/  LDS R26, [R0+0x7c] ;  /* 0x00007c00001a7984 */ /* 0x000e220000000800 */
[----:B-----5:R-:W-:-:S03]  /*0740*/  IMAD R22, R22, R7, R4 ;  /* 0x0000000716167224 */ /* 0x020fc600078e0204 */
[----:B------:R-:W-:Y:S04]  /*0750*/  LDS.128 R4, [UR4+0x80] ;  /* 0x00008004ff047984 */ /* 0x000fe80008000c00 */
[----:B------:R-:W5:Y:S01]  /*0760*/  LDS R21, [R0+0x80] ;  /* 0x0000800000157984 */ /* 0x000f620000000800 */
[----:B------:R-:W-:-:S03]  /*0770*/  IMAD R3, R3, R8, R22 ;  /* 0x0000000803037224 */ /* 0x000fc600078e0216 */
[----:B------:R-:W5:Y:S01]  /*0780*/  LDS R24, [R0+0x84] ;  /* 0x0000840000187984 */ /* 0x000f620000000800 */
[----:B------:R-:W-:-:S03]  /*0790*/  IMAD R9, R20, R9, R3 ;  /* 0x0000000914097224 */ /* 0x000fc600078e0203 */
[----:B------:R-:W5:Y:S01]  /*07a0*/  LDS R3, [R0+0x88] ;  /* 0x0000880000037984 */ /* 0x000f620000000800 */
[----:B------:R-:W-:-:S03]  /*07b0*/  IMAD R9, R19, R10, R9 ;  /* 0x0000000a13097224 */ /* 0x000fc600078e0209 */
[----:B------:R-:W5:Y:S01]  /*07c0*/  LDS R22, [R0+0x8c] ;  /* 0x00008c0000167984 */ /* 0x000f620000000800 */
[----:B-1----:R-:W-:-:S03]  /*07d0*/  IMAD R18, R18, R11, R9 ;  /* 0x0000000b12127224 */ /* 0x002fc600078e0209 */
[----:B------:R-:W-:Y:S04]  /*07e0*/  LDS.128 R8, [UR4+0x90] ;  /* 0x00009004ff087984 */ /* 0x000fe80008000c00 */
[----:B------:R-:W1:Y:S01]  /*07f0*/  LDS R19, [R0+0x90] ;  /* 0x0000900000137984 */ /* 0x000e620000000800 */
[----:B--2---:R-:W-:-:S03]  /*0800*/  IMAD R12, R23, R12, R18 ;  /* 0x0000000c170c7224 */ /* 0x004fc600078e0212 */
[----:B------:R-:W2:Y:S01]  /*0810*/  LDS R20, [R0+0x94] ;  /* 0x0000940000147984 */ /* 0x000ea20000000800 */
[----:B---3--:R-:W-:-:S03]  /*0820*/  IMAD R12, R16, R13, R12 ;  /* 0x0000000d100c7224 */ /* 0x008fc600078e020c */
[----:B------:R-:W3:Y:S01]  /*0830*/  LDS R23, [R0+0x98] ;  /* 0x0000980000177984 */ /* 0x000ee20000000800 */
[----:B----4-:R-:W-:-:S03]  /*0840*/  IMAD R12, R17, R14, R12 ;  /* 0x0000000e110c7224 */ /* 0x010fc600078e020c */
[----:B------:R-:W4:Y:S01]  /*0850*/  LDS R18, [R0+0x9c] ;  /* 0x00009c0000127984 */ /* 0x000f220000000800 */
[----:B0-----:R-:W-:-:S03]  /*0860*/  IMAD R26, R26, R15, R12 ;  /* 0x0000000f1a1a7224 */ /* 0x001fc600078e020c */
[----:B------:R-:W-:Y:S04]  /*0870*/  LDS.128 R12, [UR4+0xa0] ;  /* 0x0000a004ff0c7984 */ /* 0x000fe80008000c00 */
[----:B------:R-:W0:Y:S01]  /*0880*/  LDS R17, [R0+0xa0] ;  /* 0x0000a00000117984 */ /* 0x000e220000000800 */
[----:B-----5:R-:W-:-:S03]  /*0890*/  IMAD R4, R21, R4, R26 ;  /* 0x0000000415047224 */ /* 0x020fc600078e021a */
[----:B------:R-:W5:Y:S01]  /*08a0*/  LDS R16, [R0+0xa4] ;  /* 0x0000a40000107984 */ /* 0x000f620000000800 */
[----:B------:R-:W-:-:S03]  /*08b0*/  IMAD R4, R24, R5, R4 ;  /* 0x0000000518047224 */ /* 0x000fc600078e0204 */
[----:B------:R-:W5:Y:S01]  /*08c0*/  LDS R21, [R0+0xa8] ;  /* 0x0000a80000157984 */ /* 0x000f620000000800 */
[----:B------:R-:W-:-:S03]  /*08d0*/  IMAD R3, R3, R6, R4 ;  /* 0x0000000603037224 */ /* 0x000fc600078e0204 */
[----:B------:R-:W5:Y:S01]  /*08e0*/  LDS R26, [R0+0xac] ;  /* 0x0000ac00001a7984 */ /* 0x000f620000000800 */
[----:B------:R-:W-:-:S03]  /*08f0*/  IMAD R22, R22, R7, R3 ;  /* 0x0000000716167224 */ /* 0x000fc600078e0203 */
[----:B------:R-:W-:Y:S04]  /*0900*/  LDS.128 R4, [UR4+0xb0] ;  /* 0x0000b004ff047984 */ /* 0x000fe80008000c00 */
[----:B------:R-:W5:Y:S01]  /*0910*/  LDS R3, [R0+0xb0] ;  /* 0x0000b00000037984 */ /* 0x000f620000000800 */
[----:B-1----:R-:W-:-:S03]  /*0920*/  IMAD R8, R19, R8, R22 ;  /* 0x0000000813087224 */ /* 0x002fc600078e0216 */
        /* <DEDUP_REMOVED lines=123> */
[----:B------:R-:W-:Y:S04]  /*10e0*/  LDS R13, [UR4+0x190] ;  /* 0x00019004ff0d7984 */ /* 0x000fe80008000800 */
[----:B------:R-:W2:Y:S01]  /*10f0*/  LDS R14, [R0+0x190] ;  /* 0x00019000000e7984 */ /* 0x000ea20000000800 */
[----:B---3--:R-:W-:-:S04]  /*1100*/  IMAD R4, R21, R4, R15 ;  /* 0x0000000415047224 */ /* 0x008fc800078e020f */
[----:B----4-:R-:W-:Y:S02]  /*1110*/  IMAD R22, R22, R5, R4 ;  /* 0x0000000516167224 */ /* 0x010fe400078e0204 */
[----:B------:R-:W3:Y:S02]  /*1120*/  LDC.64 R4, c[0x0][0x390] ;  /* 0x0000e400ff047b82 */ /* 0x000ee40000000a00 */
[----:B0-----:R-:W-:-:S04]  /*1130*/  IMAD R3, R3, R6, R22 ;  /* 0x0000000603037224 */ /* 0x001fc800078e0216 */
[----:B-----5:R-:W-:-:S04]  /*1140*/  IMAD R3, R16, R7, R3 ;  /* 0x0000000710037224 */ /* 0x020fc800078e0203 */
[----:B------:R-:W-:-:S04]  /*1150*/  IMAD R3, R19, R8, R3 ;  /* 0x0000000813037224 */ /* 0x000fc800078e0203 */
[----:B------:R-:W-:-:S04]  /*1160*/  IMAD R9, R20, R9, R3 ;  /* 0x0000000914097224 */ /* 0x000fc800078e0203 */
[----:B------:R-:W-:Y:S02]  /*1170*/  IMAD R9, R23, R10, R9 ;  /* 0x0000000a17097224 */ /* 0x000fe400078e0209 */
[----:B---3--:R-:W-:-:S04]  /*1180*/  IMAD.WIDE R4, R2, 0x4, R4 ;  /* 0x0000000402047825 */ /* 0x008fc800078e0204 */
[----:B-1----:R-:W-:-:S04]  /*1190*/  IMAD R9, R12, R11, R9 ;  /* 0x0000000b0c097224 */ /* 0x002fc800078e0209 */
[----:B--2---:R-:W-:-:S05]  /*11a0*/  IMAD R9, R14, R13, R9 ;  /* 0x0000000d0e097224 */ /* 0x004fca00078e0209 */
[----:B------:R-:W-:Y:S01]  /*11b0*/  STG.E desc[UR8][R4.64], R9 ;  /* 0x0000000904007986 */ /* 0x000fe2000c101908 */
[----:B------:R-:W-:Y:S05]  /*11c0*/  EXIT ;  /* 0x000000000000794d */ /* 0x000fea0003800000 */
.L_x_5:
[----:B------:R-:W-:-:S00]  /*11d0*/  BRA `(.L_x_5) ;  /* 0xfffffffc00fc7947 */ /* 0x000fc0000383ffff */
[----:B------:R-:W-:-:S00]  /*11e0*/  NOP ;  /* 0x0000000000007918 */ /* 0x000fc00000000000 */
        /* <DEDUP_REMOVED lines=9> */
.L_x_6:


//--------------------- .nv.shared._Z9_k_conv1dPiS_S_i --------------------------
	.section	.nv.shared._Z9_k_conv1dPiS_S_i,"aw",@nobits
	.sectionflags	@""
	.align	4
.nv.shared._Z9_k_conv1dPiS_S_i:
	.zero		3876


//--------------------- .nv.shared.reserved.0     --------------------------
	.section	.nv.shared.reserved.0,"aw",@nobits
	.weak		__nv_reservedSMEM_offset_0_alias
	.size		__nv_reservedSMEM_offset_0_alias, 0, 64
	.other		__nv_reservedSMEM_offset_0_alias,@"STO_CUDA_RESERVED_SHARED STV_DEFAULT"
__nv_reservedSMEM_offset_0_alias:
	.zero		0
	.zero		64


//--------------------- .nv.constant0._Z9_k_conv1dPiS_S_i --------------------------
	.section	.nv.constant0._Z9_k_conv1dPiS_S_i,"a",@progbits
	.sectionflags	@""
	.align	4
.nv.constant0._Z9_k_conv1dPiS_S_i:
	.zero		924


//--------------------- SYMBOLS --------------------------

	.type		.nv.reservedSmem.offset0,@object
	.size		.nv.reservedSmem.offset0,0x4
	.type		.nv.reservedSmem.cap,@object
	.size		.nv.reservedSmem.cap,0x4
